//
// Generated by NVIDIA NVVM Compiler
//
// Compiler Build ID: CL-36424714
// Cuda compilation tools, release 13.0, V13.0.88
// Based on NVVM 20.0.0
//

.version 9.0
.target sm_100
.address_size 64

	// .globl	_Z9sumVec_v1PKfi
.global .align 4 .f32 d_suma;
.global .align 8 .b8 d_ti[32776000];
.global .align 8 .b8 d_tf[32776000];
// _ZZ9sumVec_v2PKfiE6s_data has been demoted

.visible .entry _Z9sumVec_v1PKfi(
	.param .u64 .ptr .align 1 _Z9sumVec_v1PKfi_param_0,
	.param .u32 _Z9sumVec_v1PKfi_param_1
)
{
	.reg .pred 	%p<2>;
	.reg .b32 	%r<6>;
	.reg .b32 	%f<3>;
	.reg .b64 	%rd<13>;

	ld.param.u64 	%rd2, [_Z9sumVec_v1PKfi_param_0];
	ld.param.u32 	%r2, [_Z9sumVec_v1PKfi_param_1];
	// begin inline asm
	mov.u64 	%rd3, %clock64;
	// end inline asm
	mov.u32 	%r3, %ntid.x;
	mov.u32 	%r4, %ctaid.x;
	mov.u32 	%r5, %tid.x;
	mad.lo.s32 	%r1, %r3, %r4, %r5;
	setp.ge.s32 	%p1, %r1, %r2;
	@%p1 bra 	$L__BB0_2;
	cvta.to.global.u64 	%rd5, %rd2;
	mul.wide.s32 	%rd6, %r1, 4;
	add.s64 	%rd7, %rd5, %rd6;
	ld.global.f32 	%f1, [%rd7];
	atom.global.add.f32 	%f2, [d_suma], %f1;
	// begin inline asm
	mov.u64 	%rd4, %clock64;
	// end inline asm
	mul.wide.s32 	%rd8, %r1, 8;
	mov.u64 	%rd9, d_tf;
	add.s64 	%rd10, %rd9, %rd8;
	st.global.u64 	[%rd10], %rd4;
	mov.u64 	%rd11, d_ti;
	add.s64 	%rd12, %rd11, %rd8;
	st.global.u64 	[%rd12], %rd3;
$L__BB0_2:
	ret;

}
	// .globl	_Z9sumVec_v2PKfi
.visible .entry _Z9sumVec_v2PKfi(
	.param .u64 .ptr .align 1 _Z9sumVec_v2PKfi_param_0,
	.param .u32 _Z9sumVec_v2PKfi_param_1
)
{
	.reg .pred 	%p<6>;
	.reg .b32 	%r<14>;
	.reg .b32 	%f<10>;
	.reg .b64 	%rd<13>;
	// demoted variable
	.shared .align 4 .b8 _ZZ9sumVec_v2PKfiE6s_data[64];
	ld.param.u64 	%rd2, [_Z9sumVec_v2PKfi_param_0];
	ld.param.u32 	%r7, [_Z9sumVec_v2PKfi_param_1];
	// begin inline asm
	mov.u64 	%rd3, %clock64;
	// end inline asm
	mov.u32 	%r13, %ntid.x;
	mov.u32 	%r8, %ctaid.x;
	mov.u32 	%r2, %tid.x;
	mad.lo.s32 	%r3, %r13, %r8, %r2;
	setp.ge.s32 	%p1, %r3, %r7;
	mov.f32 	%f9, 0f00000000;
	@%p1 bra 	$L__BB1_2;
	cvta.to.global.u64 	%rd4, %rd2;
	mul.wide.s32 	%rd5, %r3, 4;
	add.s64 	%rd6, %rd4, %rd5;
	ld.global.f32 	%f9, [%rd6];
$L__BB1_2:
	shl.b32 	%r9, %r2, 2;
	mov.u32 	%r10, _ZZ9sumVec_v2PKfiE6s_data;
	add.s32 	%r4, %r10, %r9;
	st.shared.f32 	[%r4], %f9;
	bar.sync 	0;
	setp.lt.u32 	%p2, %r13, 2;
	@%p2 bra 	$L__BB1_6;
$L__BB1_3:
	shr.u32 	%r6, %r13, 1;
	setp.ge.u32 	%p3, %r2, %r6;
	@%p3 bra 	$L__BB1_5;
	shl.b32 	%r11, %r6, 2;
	add.s32 	%r12, %r4, %r11;
	ld.shared.f32 	%f4, [%r12];
	ld.shared.f32 	%f5, [%r4];
	add.f32 	%f6, %f4, %f5;
	st.shared.f32 	[%r4], %f6;
$L__BB1_5:
	bar.sync 	0;
	setp.gt.u32 	%p4, %r13, 3;
	mov.u32 	%r13, %r6;
	@%p4 bra 	$L__BB1_3;
$L__BB1_6:
	setp.ne.s32 	%p5, %r2, 0;
	@%p5 bra 	$L__BB1_8;
	ld.shared.f32 	%f7, [_ZZ9sumVec_v2PKfiE6s_data];
	atom.global.add.f32 	%f8, [d_suma], %f7;
$L__BB1_8:
	// begin inline asm
	mov.u64 	%rd7, %clock64;
	// end inline asm
	mul.wide.s32 	%rd8, %r3, 8;
	mov.u64 	%rd9, d_tf;
	add.s64 	%rd10, %rd9, %rd8;
	st.global.u64 	[%rd10], %rd7;
	mov.u64 	%rd11, d_ti;
	add.s64 	%rd12, %rd11, %rd8;
	st.global.u64 	[%rd12], %rd3;
	ret;

}
	// .globl	_Z9sumVec_v3PKfi
.visible .entry _Z9sumVec_v3PKfi(
	.param .u64 .ptr .align 1 _Z9sumVec_v3PKfi_param_0,
	.param .u32 _Z9sumVec_v3PKfi_param_1
)
{
	.reg .pred 	%p<6>;
	.reg .b32 	%r<33>;
	.reg .b64 	%rd<9>;

	ld.param.u32 	%r12, [_Z9sumVec_v3PKfi_param_1];
	// begin inline asm
	mov.u32 %r10, %envreg2;
	// end inline asm
	cvt.u64.u32 	%rd4, %r10;
	// begin inline asm
	mov.u32 %r11, %envreg1;
	// end inline asm
	cvt.u64.u32 	%rd5, %r11;
	shl.b64 	%rd6, %rd5, 32;
	or.b64  	%rd1, %rd6, %rd4;
	mov.u32 	%r1, %ctaid.x;
	mov.u32 	%r2, %ctaid.y;
	mov.u32 	%r3, %ctaid.z;
	mov.u32 	%r4, %nctaid.x;
	mov.u32 	%r5, %nctaid.y;
	mad.lo.s32 	%r13, %r3, %r5, %r2;
	mad.lo.s32 	%r14, %r13, %r4, %r1;
	mov.u32 	%r15, %ntid.x;
	mov.u32 	%r16, %ntid.y;
	mov.u32 	%r17, %ntid.z;
	mov.u32 	%r6, %tid.x;
	mov.u32 	%r7, %tid.y;
	mov.u32 	%r8, %tid.z;
	mad.lo.s32 	%r18, %r14, %r17, %r8;
	mad.lo.s32 	%r19, %r18, %r16, %r7;
	mad.lo.s32 	%r20, %r19, %r15, %r6;
	setp.le.s32 	%p1, %r12, %r20;
	@%p1 bra 	$L__BB2_7;
	setp.ne.s64 	%p2, %rd1, 0;
	@%p2 bra 	$L__BB2_3;
	// begin inline asm
	trap;
	// end inline asm
$L__BB2_3:
	barrier.sync 	0;
	add.s32 	%r21, %r6, %r7;
	or.b32  	%r22, %r21, %r8;
	setp.ne.s32 	%p3, %r22, 0;
	@%p3 bra 	$L__BB2_6;
	add.s64 	%rd7, %rd1, 4;
	mul.lo.s32 	%r25, %r4, %r5;
	mov.u32 	%r26, %nctaid.z;
	mul.lo.s32 	%r27, %r25, %r26;
	add.s32 	%r28, %r1, %r2;
	neg.s32 	%r29, %r3;
	setp.eq.s32 	%p4, %r28, %r29;
	sub.s32 	%r30, -2147483647, %r27;
	selp.b32 	%r24, %r30, 1, %p4;
	// begin inline asm
	atom.add.release.gpu.u32 %r23,[%rd7],%r24;
	// end inline asm
$L__BB2_5:
	// begin inline asm
	ld.acquire.gpu.u32 %r31,[%rd7];
	// end inline asm
	xor.b32  	%r32, %r31, %r23;
	setp.gt.s32 	%p5, %r32, -1;
	@%p5 bra 	$L__BB2_5;
$L__BB2_6:
	barrier.sync 	0;
$L__BB2_7:
	ret;

}


// ===== COMPILED SASS (sm_100) =====

	.target	sm_100

	.elftype	@"ET_EXEC"


//--------------------- .note.nv.tkinfo           --------------------------
	.section	.note.nv.tkinfo,"",@"SHT_NOTE"
	.sectionflags	@"SHF_NOTE_NV_TKINFO"
	.tkinfo
        /*0018*/ 	.word	0x00000002
        /*0030*/ 	.string	""
        /*0030*/ 	.string	"ptxas"
        /*0030*/ 	.string	"Cuda compilation tools, release 13.0, V13.0.88"
        /*0030*/ 	.string	"Build cuda_13.0.r13.0/compiler.36424714_0"
        /*0030*/ 	.string	"-arch sm_100 -m 64 "



//--------------------- .note.nv.cuinfo           --------------------------
	.section	.note.nv.cuinfo,"",@"SHT_NOTE"
	.sectionflags	@"SHF_NOTE_NV_CUINFO"
        /*0018*/ 	.short	0x0002
        /*001a*/ 	.short	0x0064
        /*001c*/ 	.short	0x0082
	.zero		2


//--------------------- .nv.info                  --------------------------
	.section	.nv.info,"",@"SHT_CUDA_INFO"
	.align	4


	//----- nvinfo : EIATTR_REGCOUNT
	.align		4
        /*0000*/ 	.byte	0x04, 0x2f
        /*0002*/ 	.short	(.L_4 - .L_3)
	.align		4
.L_3:
        /*0004*/ 	.word	index@(_Z9sumVec_v1PKfi)
        /*0008*/ 	.word	0x0000000e


	//----- nvinfo : EIATTR_FRAME_SIZE
	.align		4
.L_4:
        /*000c*/ 	.byte	0x04, 0x11
        /*000e*/ 	.short	(.L_6 - .L_5)
	.align		4
.L_5:
        /*0010*/ 	.word	index@(_Z9sumVec_v1PKfi)
        /*0014*/ 	.word	0x00000000


	//----- nvinfo : EIATTR_REGCOUNT
	.align		4
.L_6:
        /*0018*/ 	.byte	0x04, 0x2f
        /*001a*/ 	.short	(.L_8 - .L_7)
	.align		4
.L_7:
        /*001c*/ 	.word	index@(_Z9sumVec_v2PKfi)
        /*0020*/ 	.word	0x0000000e


	//----- nvinfo : EIATTR_FRAME_SIZE
	.align		4
.L_8:
        /*0024*/ 	.byte	0x04, 0x11
        /*0026*/ 	.short	(.L_10 - .L_9)
	.align		4
.L_9:
        /*0028*/ 	.word	index@(_Z9sumVec_v2PKfi)
        /*002c*/ 	.word	0x00000000


	//----- nvinfo : EIATTR_REGCOUNT
	.align		4
.L_10:
        /*0030*/ 	.byte	0x04, 0x2f
        /*0032*/ 	.short	(.L_12 - .L_11)
	.align		4
.L_11:
        /*0034*/ 	.word	index@(_Z9sumVec_v3PKfi)
        /*0038*/ 	.word	0x0000000c


	//----- nvinfo : EIATTR_FRAME_SIZE
	.align		4
.L_12:
        /*003c*/ 	.byte	0x04, 0x11
        /*003e*/ 	.short	(.L_14 - .L_13)
	.align		4
.L_13:
        /*0040*/ 	.word	index@(_Z9sumVec_v3PKfi)
        /*0044*/ 	.word	0x00000000


	//----- nvinfo : EIATTR_MIN_STACK_SIZE
	.align		4
.L_14:
        /*0048*/ 	.byte	0x04, 0x12
        /*004a*/ 	.short	(.L_16 - .L_15)
	.align		4
.L_15:
        /*004c*/ 	.word	index@(_Z9sumVec_v3PKfi)
        /*0050*/ 	.word	0x00000000


	//----- nvinfo : EIATTR_MIN_STACK_SIZE
	.align		4
.L_16:
        /*0054*/ 	.byte	0x04, 0x12
        /*0056*/ 	.short	(.L_18 - .L_17)
	.align		4
.L_17:
        /*0058*/ 	.word	index@(_Z9sumVec_v2PKfi)
        /*005c*/ 	.word	0x00000000


	//----- nvinfo : EIATTR_MIN_STACK_SIZE
	.align		4
.L_18:
        /*0060*/ 	.byte	0x04, 0x12
        /*0062*/ 	.short	(.L_20 - .L_19)
	.align		4
.L_19:
        /*0064*/ 	.word	index@(_Z9sumVec_v1PKfi)
        /*0068*/ 	.word	0x00000000
.L_20:


//--------------------- .nv.compat                --------------------------
	.section	.nv.compat,"",@"SHT_CUDA_COMPAT_INFO"
	.align	4
        /*0000*/ 	.byte	0x02, 0x09, 0x00, 0x00, 0x02, 0x02, 0x01, 0x00, 0x02, 0x05, 0x05, 0x00, 0x03, 0x07, 0x01, 0x01
        /*0010*/ 	.byte	0x02, 0x03, 0x00, 0x00, 0x02, 0x06, 0x01, 0x00, 0x04, 0x0b, 0x08, 0x00, 0x09, 0x00, 0x00, 0x00
        /*0020*/ 	.byte	0x00, 0x00, 0x00, 0x00


//--------------------- .nv.info._Z9sumVec_v3PKfi --------------------------
	.section	.nv.info._Z9sumVec_v3PKfi,"",@"SHT_CUDA_INFO"
	.sectionflags	@""
	.align	4


	//----- nvinfo : EIATTR_CUDA_API_VERSION
	.align		4
        /*0000*/ 	.byte	0x04, 0x37
        /*0002*/ 	.short	(.L_22 - .L_21)
.L_21:
        /*0004*/ 	.word	0x00000082


	//----- nvinfo : EIATTR_KPARAM_INFO
	.align		4
.L_22:
        /*0008*/ 	.byte	0x04, 0x17
        /*000a*/ 	.short	(.L_24 - .L_23)
.L_23:
        /*000c*/ 	.word	0x00000000
        /*0010*/ 	.short	0x0001
        /*0012*/ 	.short	0x0008
        /*0014*/ 	.byte	0x00, 0xf0, 0x11, 0x00


	//----- nvinfo : EIATTR_KPARAM_INFO
	.align		4
.L_24:
        /*0018*/ 	.byte	0x04, 0x17
        /*001a*/ 	.short	(.L_26 - .L_25)
.L_25:
        /*001c*/ 	.word	0x00000000
        /*0020*/ 	.short	0x0000
        /*0022*/ 	.short	0x0000
        /*0024*/ 	.byte	0x00, 0xf5, 0x21, 0x00


	//----- nvinfo : EIATTR_SPARSE_MMA_MASK
	.align		4
.L_26:
        /*0028*/ 	.byte	0x03, 0x50
        /*002a*/ 	.short	0x0000


	//----- nvinfo : EIATTR_MAXREG_COUNT
	.align		4
        /*002c*/ 	.byte	0x03, 0x1b
        /*002e*/ 	.short	0x00ff


	//----- nvinfo : EIATTR_NUM_BARRIERS
	.align		4
        /*0030*/ 	.byte	0x02, 0x4c
        /*0032*/ 	.byte	0x01
	.zero		1


	//----- nvinfo : EIATTR_MERCURY_ISA_VERSION
	.align		4
        /*0034*/ 	.byte	0x03, 0x5f
        /*0036*/ 	.short	0x0101


	//----- nvinfo : EIATTR_INT_WARP_WIDE_INSTR_OFFSETS
	.align		4
        /*0038*/ 	.byte	0x04, 0x31
        /*003a*/ 	.short	(.L_28 - .L_27)


	//   ....[0]....
.L_27:
        /*003c*/ 	.word	0x00000290


	//   ....[1]....
        /*0040*/ 	.word	0x00000420


	//----- nvinfo : EIATTR_COOP_GROUP_MASK_REGIDS
	.align		4
.L_28:
        /*0044*/ 	.byte	0x04, 0x29
        /*0046*/ 	.short	(.L_30 - .L_29)


	//   ....[0]....
.L_29:
        /*0048*/ 	.word	0xffffffff


	//   ....[1]....
        /*004c*/ 	.word	0xffffffff


	//----- nvinfo : EIATTR_COOP_GROUP_INSTR_OFFSETS
	.align		4
.L_30:
        /*0050*/ 	.byte	0x04, 0x28
        /*0052*/ 	.short	(.L_32 - .L_31)


	//   ....[0]....
.L_31:
        /*0054*/ 	.word	0x00000250


	//   ....[1]....
        /*0058*/ 	.word	0x000004d0


	//----- nvinfo : EIATTR_VRC_CTA_INIT_COUNT
	.align		4
.L_32:
        /*005c*/ 	.byte	0x02, 0x4a
	.zero		1
	.zero		1


	//----- nvinfo : EIATTR_EXIT_INSTR_OFFSETS
	.align		4
        /*0060*/ 	.byte	0x04, 0x1c
        /*0062*/ 	.short	(.L_34 - .L_33)


	//   ....[0]....
.L_33:
        /*0064*/ 	.word	0x00000130


	//   ....[1]....
        /*0068*/ 	.word	0x000004e0


	//----- nvinfo : EIATTR_CRS_STACK_SIZE
	.align		4
.L_34:
        /*006c*/ 	.byte	0x04, 0x1e
        /*006e*/ 	.short	(.L_36 - .L_35)
.L_35:
        /*0070*/ 	.word	0x00000000


	//----- nvinfo : EIATTR_CBANK_PARAM_SIZE
	.align		4
.L_36:
        /*0074*/ 	.byte	0x03, 0x19
        /*0076*/ 	.short	0x000c


	//----- nvinfo : EIATTR_PARAM_CBANK
	.align		4
        /*0078*/ 	.byte	0x04, 0x0a
        /*007a*/ 	.short	(.L_38 - .L_37)
	.align		4
.L_37:
        /*007c*/ 	.word	index@(.nv.constant0._Z9sumVec_v3PKfi)
        /*0080*/ 	.short	0x0380
        /*0082*/ 	.short	0x000c


	//----- nvinfo : EIATTR_SW_WAR
	.align		4
.L_38:
        /*0084*/ 	.byte	0x04, 0x36
        /*0086*/ 	.short	(.L_40 - .L_39)
.L_39:
        /*0088*/ 	.word	0x00000008
.L_40:


//--------------------- .nv.info._Z9sumVec_v2PKfi --------------------------
	.section	.nv.info._Z9sumVec_v2PKfi,"",@"SHT_CUDA_INFO"
	.sectionflags	@""
	.align	4


	//----- nvinfo : EIATTR_CUDA_API_VERSION
	.align		4
        /*0000*/ 	.byte	0x04, 0x37
        /*0002*/ 	.short	(.L_42 - .L_41)
.L_41:
        /*0004*/ 	.word	0x00000082


	//----- nvinfo : EIATTR_KPARAM_INFO
	.align		4
.L_42:
        /*0008*/ 	.byte	0x04, 0x17
        /*000a*/ 	.short	(.L_44 - .L_43)
.L_43:
        /*000c*/ 	.word	0x00000000
        /*0010*/ 	.short	0x0001
        /*0012*/ 	.short	0x0008
        /*0014*/ 	.byte	0x00, 0xf0, 0x11, 0x00


	//----- nvinfo : EIATTR_KPARAM_INFO
	.align		4
.L_44:
        /*0018*/ 	.byte	0x04, 0x17
        /*001a*/ 	.short	(.L_46 - .L_45)
.L_45:
        /*001c*/ 	.word	0x00000000
        /*0020*/ 	.short	0x0000
        /*0022*/ 	.short	0x0000
        /*0024*/ 	.byte	0x00, 0xf5, 0x21, 0x00


	//----- nvinfo : EIATTR_SPARSE_MMA_MASK
	.align		4
.L_46:
        /*0028*/ 	.byte	0x03, 0x50
        /*002a*/ 	.short	0x0000


	//----- nvinfo : EIATTR_MAXREG_COUNT
	.align		4
        /*002c*/ 	.byte	0x03, 0x1b
        /*002e*/ 	.short	0x00ff


	//----- nvinfo : EIATTR_NUM_BARRIERS
	.align		4
        /*0030*/ 	.byte	0x02, 0x4c
        /*0032*/ 	.byte	0x01
	.zero		1


	//----- nvinfo : EIATTR_MERCURY_ISA_VERSION
	.align		4
        /*0034*/ 	.byte	0x03, 0x5f
        /*0036*/ 	.short	0x0101


	//----- nvinfo : EIATTR_VRC_CTA_INIT_COUNT
	.align		4
        /*0038*/ 	.byte	0x02, 0x4a
	.zero		1
	.zero		1


	//----- nvinfo : EIATTR_EXIT_INSTR_OFFSETS
	.align		4
        /*003c*/ 	.byte	0x04, 0x1c
        /*003e*/ 	.short	(.L_48 - .L_47)


	//   ....[0]....
.L_47:
        /*0040*/ 	.word	0x00000320


	//----- nvinfo : EIATTR_CRS_STACK_SIZE
	.align		4
.L_48:
        /*0044*/ 	.byte	0x04, 0x1e
        /*0046*/ 	.short	(.L_50 - .L_49)
.L_49:
        /*0048*/ 	.word	0x00000000


	//----- nvinfo : EIATTR_CBANK_PARAM_SIZE
	.align		4
.L_50:
        /*004c*/ 	.byte	0x03, 0x19
        /*004e*/ 	.short	0x000c


	//----- nvinfo : EIATTR_PARAM_CBANK
	.align		4
        /*0050*/ 	.byte	0x04, 0x0a
        /*0052*/ 	.short	(.L_52 - .L_51)
	.align		4
.L_51:
        /*0054*/ 	.word	index@(.nv.constant0._Z9sumVec_v2PKfi)
        /*0058*/ 	.short	0x0380
        /*005a*/ 	.short	0x000c


	//----- nvinfo : EIATTR_SW_WAR
	.align		4
.L_52:
        /*005c*/ 	.byte	0x04, 0x36
        /*005e*/ 	.short	(.L_54 - .L_53)
.L_53:
        /*0060*/ 	.word	0x00000008
.L_54:


//--------------------- .nv.info._Z9sumVec_v1PKfi --------------------------
	.section	.nv.info._Z9sumVec_v1PKfi,"",@"SHT_CUDA_INFO"
	.sectionflags	@""
	.align	4


	//----- nvinfo : EIATTR_CUDA_API_VERSION
	.align		4
        /*0000*/ 	.byte	0x04, 0x37
        /*0002*/ 	.short	(.L_56 - .L_55)
.L_55:
        /*0004*/ 	.word	0x00000082


	//----- nvinfo : EIATTR_KPARAM_INFO
	.align		4
.L_56:
        /*0008*/ 	.byte	0x04, 0x17
        /*000a*/ 	.short	(.L_58 - .L_57)
.L_57:
        /*000c*/ 	.word	0x00000000
        /*0010*/ 	.short	0x0001
        /*0012*/ 	.short	0x0008
        /*0014*/ 	.byte	0x00, 0xf0, 0x11, 0x00


	//----- nvinfo : EIATTR_KPARAM_INFO
	.align		4
.L_58:
        /*0018*/ 	.byte	0x04, 0x17
        /*001a*/ 	.short	(.L_60 - .L_59)
.L_59:
        /*001c*/ 	.word	0x00000000
        /*0020*/ 	.short	0x0000
        /*0022*/ 	.short	0x0000
        /*0024*/ 	.byte	0x00, 0xf5, 0x21, 0x00


	//----- nvinfo : EIATTR_SPARSE_MMA_MASK
	.align		4
.L_60:
        /*0028*/ 	.byte	0x03, 0x50
        /*002a*/ 	.short	0x0000


	//----- nvinfo : EIATTR_MAXREG_COUNT
	.align		4
        /*002c*/ 	.byte	0x03, 0x1b
        /*002e*/ 	.short	0x00ff


	//----- nvinfo : EIATTR_MERCURY_ISA_VERSION
	.align		4
        /*0030*/ 	.byte	0x03, 0x5f
        /*0032*/ 	.short	0x0101


	//----- nvinfo : EIATTR_VRC_CTA_INIT_COUNT
	.align		4
        /*0034*/ 	.byte	0x02, 0x4a
	.zero		1
	.zero		1


	//----- nvinfo : EIATTR_EXIT_INSTR_OFFSETS
	.align		4
        /*0038*/ 	.byte	0x04, 0x1c
        /*003a*/ 	.short	(.L_62 - .L_61)


	//   ....[0]....
.L_61:
        /*003c*/ 	.word	0x00000080


	//   ....[1]....
        /*0040*/ 	.word	0x00000160


	//----- nvinfo : EIATTR_CBANK_PARAM_SIZE
	.align		4
.L_62:
        /*0044*/ 	.byte	0x03, 0x19
        /*0046*/ 	.short	0x000c


	//----- nvinfo : EIATTR_PARAM_CBANK
	.align		4
        /*0048*/ 	.byte	0x04, 0x0a
        /*004a*/ 	.short	(.L_64 - .L_63)
	.align		4
.L_63:
        /*004c*/ 	.word	index@(.nv.constant0._Z9sumVec_v1PKfi)
        /*0050*/ 	.short	0x0380
        /*0052*/ 	.short	0x000c


	//----- nvinfo : EIATTR_SW_WAR
	.align		4
.L_64:
        /*0054*/ 	.byte	0x04, 0x36
        /*0056*/ 	.short	(.L_66 - .L_65)
.L_65:
        /*0058*/ 	.word	0x00000008
.L_66:


//--------------------- .nv.callgraph             --------------------------
	.section	.nv.callgraph,"",@"SHT_CUDA_CALLGRAPH"
	.align	4
	.sectionentsize	8
	.align		4
        /*0000*/ 	.word	0x00000000
	.align		4
        /*0004*/ 	.word	0xffffffff
	.align		4
        /*0008*/ 	.word	0x00000000
	.align		4
        /*000c*/ 	.word	0xfffffffe
	.align		4
        /*0010*/ 	.word	0x00000000
	.align		4
        /*0014*/ 	.word	0xfffffffd
	.align		4
        /*0018*/ 	.word	0x00000000
	.align		4
        /*001c*/ 	.word	0xfffffffc


//--------------------- .nv.constant4             --------------------------
	.section	.nv.constant4,"a",@progbits
	.align	8
	.align		8
.nv.constant4:
        /*0000*/ 	.dword	d_suma
	.align		8
        /*0008*/ 	.dword	d_ti
	.align		8
        /*0010*/ 	.dword	d_tf


//--------------------- .text._Z9sumVec_v3PKfi    --------------------------
	.section	.text._Z9sumVec_v3PKfi,"ax",@progbits
	.align	128
        .global         _Z9sumVec_v3PKfi
        .type           _Z9sumVec_v3PKfi,@function
        .size           _Z9sumVec_v3PKfi,(.L_x_10 - _Z9sumVec_v3PKfi)
        .other          _Z9sumVec_v3PKfi,@"STO_CUDA_ENTRY STV_DEFAULT"
_Z9sumVec_v3PKfi:
.text._Z9sumVec_v3PKfi:
[----:B------:R-:W-:Y:S08]  /*0000*/  LDC R1, c[0x0][0x37c] ;  /* 0x0000df00ff017b82 */ /* 0x000ff00000000800 */
[----:B------:R-:W-:Y:S01]  /*0010*/  S2UR UR10, SR_CTAID.Y ;  /* 0x00000000000a79c3 */ /* 0x000fe20000002600 */
[----:B------:R-:W0:Y:S01]  /*0020*/  S2R R5, SR_TID.Z ;  /* 0x0000000000057919 */ /* 0x000e220000002300 */
[----:B------:R-:W1:Y:S01]  /*0030*/  LDCU UR12, c[0x0][0x370] ;  /* 0x00006e00ff0c77ac */ /* 0x000e620008000800 */
[----:B------:R-:W2:Y:S01]  /*0040*/  S2R R2, SR_TID.Y ;  /* 0x0000000000027919 */ /* 0x000ea20000002200 */
[----:B------:R-:W3:Y:S04]  /*0050*/  LDCU UR13, c[0x0][0x374] ;  /* 0x00006e80ff0d77ac */ /* 0x000ee80008000800 */
[----:B------:R-:W3:Y:S01]  /*0060*/  S2UR UR11, SR_CTAID.Z ;  /* 0x00000000000b79c3 */ /* 0x000ee20000002700 */
[----:B------:R-:W4:Y:S01]  /*0070*/  S2R R3, SR_TID.X ;  /* 0x0000000000037919 */ /* 0x000f220000002100 */
[----:B------:R-:W4:Y:S01]  /*0080*/  LDCU UR5, c[0x0][0x360] ;  /* 0x00006c00ff0577ac */ /* 0x000f220008000800 */
[----:B------:R-:W2:Y:S05]  /*0090*/  LDCU UR6, c[0x0][0x364] ;  /* 0x00006c80ff0677ac */ /* 0x000eaa0008000800 */
[----:B------:R-:W1:Y:S01]  /*00a0*/  S2UR UR9, SR_CTAID.X ;  /* 0x00000000000979c3 */ /* 0x000e620000002500 */
[----:B------:R-:W5:Y:S07]  /*00b0*/  LDCU UR7, c[0x0][0x388] ;  /* 0x00007100ff0777ac */ /* 0x000f6e0008000800 */
[----:B------:R-:W0:Y:S01]  /*00c0*/  LDC R0, c[0x0][0x368] ;  /* 0x0000da00ff007b82 */ /* 0x000e220000000800 */
[----:B---3--:R-:W-:-:S04]  /*00d0*/  UIMAD UR4, UR11, UR13, UR10 ;  /* 0x0000000d0b0472a4 */ /* 0x008fc8000f8e020a */
[----:B-1----:R-:W-:-:S06]  /*00e0*/  UIMAD UR4, UR4, UR12, UR9 ;  /* 0x0000000c040472a4 */ /* 0x002fcc000f8e0209 */
[----:B0-----:R-:W-:-:S04]  /*00f0*/  IMAD R0, R0, UR4, R5 ;  /* 0x0000000400007c24 */ /* 0x001fc8000f8e0205 */
[----:B--2---:R-:W-:-:S04]  /*0100*/  IMAD R0, R0, UR6, R2 ;  /* 0x0000000600007c24 */ /* 0x004fc8000f8e0202 */
[----:B----4-:R-:W-:-:S05]  /*0110*/  IMAD R0, R0, UR5, R3 ;  /* 0x0000000500007c24 */ /* 0x010fca000f8e0203 */
[----:B-----5:R-:W-:-:S13]  /*0120*/  ISETP.GE.AND P0, PT, R0, UR7, PT ;  /* 0x0000000700007c0c */ /* 0x020fda000bf06270 */
[----:B------:R-:W-:Y:S05]  /*0130*/  @P0 EXIT ;  /* 0x000000000000094d */ /* 0x000fea0003800000 */
[----:B------:R-:W-:-:S06]  /*0140*/  RPCMOV.32 Rpc.LO, R2 ;  /* 0x0000000200007352 */ /* 0x000fcc0000000000 */
[----:B------:R-:W-:-:S05]  /*0150*/  CS2R.32 R2, SR_CgaSize ;  /* 0x0000000000027805 */ /* 0x000fca0000008a00 */
[----:B------:R-:W-:-:S05]  /*0160*/  IMAD R2, R2, -0xa0, RZ ;  /* 0xffffff6002027824 */ /* 0x000fca00078e02ff */
[----:B------:R-:W-:Y:S02]  /*0170*/  R2UR UR7, R2 ;  /* 0x00000000020772ca */ /* 0x000fe400000e0000 */
[----:B------:R-:W-:-:S12]  /*0180*/  RPCMOV.32 R2, Rpc.LO ;  /* 0x0000000000027353 */ /* 0x000fd80000000000 */
[----:B------:R-:W0:Y:S01]  /*0190*/  LDCU UR7, c[0x0][UR7+0x258] ;  /* 0x00004b00070777ac */ /* 0x000e220008000800 */
[----:B------:R-:W-:-:S06]  /*01a0*/  RPCMOV.32 Rpc.LO, R2 ;  /* 0x0000000200007352 */ /* 0x000fcc0000000000 */
[----:B------:R-:W-:-:S05]  /*01b0*/  CS2R.32 R2, SR_CgaSize ;  /* 0x0000000000027805 */ /* 0x000fca0000008a00 */
[----:B------:R-:W-:-:S05]  /*01c0*/  IMAD R2, R2, -0xa0, RZ ;  /* 0xffffff6002027824 */ /* 0x000fca00078e02ff */
[----:B------:R-:W-:Y:S02]  /*01d0*/  R2UR UR8, R2 ;  /* 0x00000000020872ca */ /* 0x000fe400000e0000 */
[----:B------:R-:W-:-:S12]  /*01e0*/  RPCMOV.32 R2, Rpc.LO ;  /* 0x0000000000027353 */ /* 0x000fd80000000000 */
[----:B------:R-:W1:Y:S01]  /*01f0*/  LDCU UR8, c[0x0][UR8+0x254] ;  /* 0x00004a80080877ac */ /* 0x000e620008000800 */
[----:B0-----:R-:W-:-:S04]  /*0200*/  UISETP.NE.U32.AND UP0, UPT, UR7, URZ, UPT ;  /* 0x000000ff0700728c */ /* 0x001fc8000bf05070 */
[----:B-1----:R-:W-:-:S09]  /*0210*/  UISETP.NE.AND.EX UP0, UPT, UR8, URZ, UPT, UP0 ;  /* 0x000000ff0800728c */ /* 0x002fd2000bf05300 */
[----:B------:R-:W-:Y:S05]  /*0220*/  BRA.U UP0, `(.L_x_0) ;  /* 0x0000000100047547 */ /* 0x000fea000b800000 */
[----:B------:R-:W-:Y:S05]  /*0230*/  BPT.TRAP 0x1 ;  /* 0x000000040000795c */ /* 0x000fea0000300000 */
.L_x_0:
[----:B------:R-:W-:Y:S01]  /*0240*/  IMAD.IADD R0, R3, 0x1, R2 ;  /* 0x0000000103007824 */ /* 0x000fe200078e0202 */
[----:B------:R-:W-:Y:S04]  /*0250*/  BAR.SYNC.DEFER_BLOCKING 0x0 ;  /* 0x0000000000007b1d */ /* 0x000fe80000010000 */
[----:B------:R-:W-:-:S13]  /*0260*/  LOP3.LUT P0, RZ, R0, R5, RZ, 0xfc, !PT ;  /* 0x0000000500ff7212 */ /* 0x000fda000780fcff */
[----:B------:R-:W-:Y:S05]  /*0270*/  @P0 BRA `(.L_x_1) ;  /* 0x0000000000900947 */ /* 0x000fea0003800000 */
[----:B------:R-:W0:Y:S01]  /*0280*/  S2R R3, SR_LANEID ;  /* 0x0000000000037919 */ /* 0x000e220000000000 */
[----:B------:R-:W-:Y:S01]  /*0290*/  VOTEU.ANY UR14, UPT, PT ;  /* 0x00000000000e7886 */ /* 0x000fe200038e0100 */
[----:B------:R-:W1:Y:S01]  /*02a0*/  LDC.64 R8, c[0x0][0x358] ;  /* 0x0000d600ff087b82 */ /* 0x000e620000000a00 */
[----:B------:R-:W0:Y:S01]  /*02b0*/  FLO.U32 R4, UR14 ;  /* 0x0000000e00047d00 */ /* 0x000e2200080e0000 */
[----:B------:R-:W2:Y:S01]  /*02c0*/  LDCU UR4, c[0x0][0x378] ;  /* 0x00006f00ff0477ac */ /* 0x000ea20008000800 */
[----:B------:R-:W-:Y:S01]  /*02d0*/  IMAD.U32 R2, RZ, RZ, UR7 ;  /* 0x00000007ff027e24 */ /* 0x000fe2000f8e00ff */
[----:B------:R-:W-:Y:S02]  /*02e0*/  UIADD3 UR5, UPT, UPT, URZ, -UR12, URZ ;  /* 0x8000000cff057290 */ /* 0x000fe4000fffe0ff */
[----:B------:R-:W-:-:S03]  /*02f0*/  UIADD3 UR6, UPT, UPT, UR9, UR10, URZ ;  /* 0x0000000a09067290 */ /* 0x000fc6000fffe0ff */
[----:B------:R-:W3:Y:S01]  /*0300*/  POPC R0, UR14 ;  /* 0x0000000e00007d09 */ /* 0x000ee20008000000 */
[----:B------:R-:W-:Y:S02]  /*0310*/  UIADD3 UR15, UPT, UPT, -UR11, URZ, URZ ;  /* 0x000000ff0b0f7290 */ /* 0x000fe4000fffe1ff */
[----:B------:R-:W-:Y:S02]  /*0320*/  UIMAD UR5, UR5, UR13, URZ ;  /* 0x0000000d050572a4 */ /* 0x000fe4000f8e02ff */
[----:B------:R-:W-:Y:S02]  /*0330*/  UISETP.NE.AND UP0, UPT, UR6, UR15, UPT ;  /* 0x0000000f0600728c */ /* 0x000fe4000bf05270 */
[----:B--2---:R-:W-:-:S04]  /*0340*/  UIMAD UR4, UR4, UR5, -0x7fffffff ;  /* 0x80000001040474a4 */ /* 0x004fc8000f8e0205 */
[----:B------:R-:W-:Y:S01]  /*0350*/  USEL UR4, UR4, 0x1, !UP0 ;  /* 0x0000000104047887 */ /* 0x000fe2000c000000 */
[----:B0-----:R-:W-:-:S05]  /*0360*/  ISETP.EQ.U32.AND P0, PT, R4, R3, PT ;  /* 0x000000030400720c */ /* 0x001fca0003f02070 */
[----:B---3--:R-:W-:Y:S02]  /*0370*/  IMAD R5, R0, UR4, RZ ;  /* 0x0000000400057c24 */ /* 0x008fe4000f8e02ff */
[----:B------:R-:W-:-:S06]  /*0380*/  IMAD.U32 R3, RZ, RZ, UR8 ;  /* 0x00000008ff037e24 */ /* 0x000fcc000f8e00ff */
[----:B-1----:R-:W-:Y:S02]  /*0390*/  @P0 R2UR UR16, R8 ;  /* 0x00000000081002ca */ /* 0x002fe400000e0000 */
[----:B------:R-:W-:Y:S01]  /*03a0*/  @P0 R2UR UR17, R9 ;  /* 0x00000000091102ca */ /* 0x000fe200000e0000 */
[----:B------:R-:W-:Y:S06]  /*03b0*/  @P0 MEMBAR.ALL.GPU ;  /* 0x0000000000000992 */ /* 0x000fec000000a000 */
[----:B------:R-:W-:-:S00]  /*03c0*/  @P0 ERRBAR ;  /* 0x00000000000009ab */ /* 0x000fc00000000000 */
[----:B------:R-:W-:Y:S06]  /*03d0*/  @P0 CGAERRBAR ;  /* 0x00000000000005ab */ /* 0x000fec0000000000 */
[----:B------:R-:W2:Y:S01]  /*03e0*/  @P0 ATOM.E.ADD.STRONG.GPU PT, R5, desc[UR16][R2.64+0x4], R5 ;  /* 0x800004050205098a */ /* 0x000ea200081ef110 */
[----:B------:R-:W0:Y:S02]  /*03f0*/  S2R R6, SR_LTMASK ;  /* 0x0000000000067919 */ /* 0x000e240000003900 */
[----:B0-----:R-:W-:-:S04]  /*0400*/  LOP3.LUT R6, R6, UR14, RZ, 0xc0, !PT ;  /* 0x0000000e06067c12 */ /* 0x001fc8000f8ec0ff */
[----:B------:R-:W0:Y:S01]  /*0410*/  POPC R7, R6 ;  /* 0x0000000600077309 */ /* 0x000e220000000000 */
[----:B--2---:R-:W0:Y:S02]  /*0420*/  SHFL.IDX PT, R0, R5, R4, 0x1f ;  /* 0x00001f0405007589 */ /* 0x004e2400000e0000 */
[----:B0-----:R-:W-:-:S07]  /*0430*/  IMAD R0, R7, UR4, R0 ;  /* 0x0000000407007c24 */ /* 0x001fce000f8e0200 */
.L_x_2:
[----:B------:R-:W-:Y:S05]  /*0440*/  YIELD ;  /* 0x0000000000007946 */ /* 0x000fea0003800000 */
[----:B------:R-:W-:Y:S02]  /*0450*/  R2UR UR4, R8 ;  /* 0x00000000080472ca */ /* 0x000fe400000e0000 */
[----:B------:R-:W-:-:S13]  /*0460*/  R2UR UR5, R9 ;  /* 0x00000000090572ca */ /* 0x000fda00000e0000 */
[----:B------:R-:W2:Y:S04]  /*0470*/  LD.E.STRONG.GPU R5, desc[UR4][R2.64+0x4] ;  /* 0x0000040402057980 */ /* 0x000ea8000c10f900 */
[----:B--2---:R-:W-:Y:S01]  /*0480*/  CCTL.IVALL ;  /* 0x00000000ff00798f */ /* 0x004fe20002000000 */
[----:B------:R-:W-:-:S04]  /*0490*/  LOP3.LUT R5, R5, R0, RZ, 0x3c, !PT ;  /* 0x0000000005057212 */ /* 0x000fc800078e3cff */
[----:B------:R-:W-:-:S13]  /*04a0*/  ISETP.GT.AND P0, PT, R5, -0x1, PT ;  /* 0xffffffff0500780c */ /* 0x000fda0003f04270 */
[----:B------:R-:W-:Y:S05]  /*04b0*/  @P0 BRA `(.L_x_2) ;  /* 0xfffffffc00e00947 */ /* 0x000fea000383ffff */
.L_x_1:
[----:B------:R-:W-:Y:S05]  /*04c0*/  WARPSYNC.ALL ;  /* 0x0000000000007948 */ /* 0x000fea0003800000 */
[----:B------:R-:W-:Y:S06]  /*04d0*/  BAR.SYNC.DEFER_BLOCKING 0x0 ;  /* 0x0000000000007b1d */ /* 0x000fec0000010000 */
[----:B------:R-:W-:Y:S05]  /*04e0*/  EXIT ;  /* 0x000000000000794d */ /* 0x000fea0003800000 */
.L_x_3:
[----:B------:R-:W-:-:S00]  /*04f0*/  BRA `(.L_x_3) ;  /* 0xfffffffc00fc7947 */ /* 0x000fc0000383ffff */
[----:B------:R-:W-:-:S00]  /*0500*/  NOP ;  /* 0x0000000000007918 */ /* 0x000fc00000000000 */
[----:B------:R-:W-:-:S00]  /*0510*/  NOP ;  /* 0x0000000000007918 */ /* 0x000fc00000000000 */
[----:B------:R-:W-:-:S00]  /*0520*/  NOP ;  /* 0x0000000000007918 */ /* 0x000fc00000000000 */
[----:B------:R-:W-:-:S00]  /*0530*/  NOP ;  /* 0x0000000000007918 */ /* 0x000fc00000000000 */
[----:B------:R-:W-:-:S00]  /*0540*/  NOP ;  /* 0x0000000000007918 */ /* 0x000fc00000000000 */
[----:B------:R-:W-:-:S00]  /*0550*/  NOP ;  /* 0x0000000000007918 */ /* 0x000fc00000000000 */
[----:B------:R-:W-:-:S00]  /*0560*/  NOP ;  /* 0x0000000000007918 */ /* 0x000fc00000000000 */
[----:B------:R-:W-:-:S00]  /*0570*/  NOP ;  /* 0x0000000000007918 */ /* 0x000fc00000000000 */
.L_x_10:


//--------------------- .text._Z9sumVec_v2PKfi    --------------------------
	.section	.text._Z9sumVec_v2PKfi,"ax",@progbits
	.align	128
        .global         _Z9sumVec_v2PKfi
        .type           _Z9sumVec_v2PKfi,@function
        .size           _Z9sumVec_v2PKfi,(.L_x_11 - _Z9sumVec_v2PKfi)
        .other          _Z9sumVec_v2PKfi,@"STO_CUDA_ENTRY STV_DEFAULT"
_Z9sumVec_v2PKfi:
.text._Z9sumVec_v2PKfi:
[----:B------:R-:W-:Y:S01]  /*0000*/  LDC R1, c[0x0][0x37c] ;  /* 0x0000df00ff017b82 */ /* 0x000fe20000000800 */
[----:B------:R-:W0:Y:S01]  /*0010*/  LDCU.64 UR6, c[0x0][0x358] ;  /* 0x00006b00ff0677ac */ /* 0x000e220008000a00 */
[----:B------:R-:W-:Y:S01]  /*0020*/  CS2R R2, SR_CLOCKLO ;  /* 0x0000000000027805 */ /* 0x000fe20000015000 */
[----:B------:R-:W1:Y:S01]  /*0030*/  S2R R11, SR_CTAID.X ;  /* 0x00000000000b7919 */ /* 0x000e620000002500 */
[----:B------:R-:W1:Y:S01]  /*0040*/  LDCU UR8, c[0x0][0x360] ;  /* 0x00006c00ff0877ac */ /* 0x000e620008000800 */
[----:B------:R-:W-:Y:S01]  /*0050*/  IMAD.MOV.U32 R6, RZ, RZ, RZ ;  /* 0x000000ffff067224 */ /* 0x000fe200078e00ff */
[----:B------:R-:W1:Y:S01]  /*0060*/  S2R R8, SR_TID.X ;  /* 0x0000000000087919 */ /* 0x000e620000002100 */
[----:B------:R-:W2:Y:S01]  /*0070*/  LDCU UR4, c[0x0][0x388] ;  /* 0x00007100ff0477ac */ /* 0x000ea20008000800 */
[----:B-1----:R-:W-:-:S05]  /*0080*/  IMAD R11, R11, UR8, R8 ;  /* 0x000000080b0b7c24 */ /* 0x002fca000f8e0208 */
[----:B--2---:R-:W-:-:S13]  /*0090*/  ISETP.GE.AND P0, PT, R11, UR4, PT ;  /* 0x000000040b007c0c */ /* 0x004fda000bf06270 */
[----:B------:R-:W1:Y:S02]  /*00a0*/  @!P0 LDC.64 R4, c[0x0][0x380] ;  /* 0x0000e000ff048b82 */ /* 0x000e640000000a00 */
[----:B-1----:R-:W-:-:S05]  /*00b0*/  @!P0 IMAD.WIDE R4, R11, 0x4, R4 ;  /* 0x000000040b048825 */ /* 0x002fca00078e0204 */
[----:B0-----:R-:W2:Y:S01]  /*00c0*/  @!P0 LDG.E R6, desc[UR6][R4.64] ;  /* 0x0000000604068981 */ /* 0x001ea2000c1e1900 */
[----:B------:R-:W0:Y:S01]  /*00d0*/  S2UR UR5, SR_CgaCtaId ;  /* 0x00000000000579c3 */ /* 0x000e220000008800 */
[----:B------:R-:W-:Y:S01]  /*00e0*/  IMAD.U32 R0, RZ, RZ, UR8 ;  /* 0x00000008ff007e24 */ /* 0x000fe2000f8e00ff */
[----:B------:R-:W-:Y:S01]  /*00f0*/  UMOV UR4, 0x400 ;  /* 0x0000040000047882 */ /* 0x000fe20000000000 */
[----:B------:R-:W-:-:S03]  /*0100*/  ISETP.NE.AND P0, PT, R8, RZ, PT ;  /* 0x000000ff0800720c */ /* 0x000fc60003f05270 */
[----:B------:R-:W-:Y:S01]  /*0110*/  ISETP.GE.U32.AND P1, PT, R0, 0x2, PT ;  /* 0x000000020000780c */ /* 0x000fe20003f26070 */
[----:B0-----:R-:W-:-:S06]  /*0120*/  ULEA UR4, UR5, UR4, 0x18 ;  /* 0x0000000405047291 */ /* 0x001fcc000f8ec0ff */
[----:B------:R-:W-:-:S05]  /*0130*/  LEA R7, R8, UR4, 0x2 ;  /* 0x0000000408077c11 */ /* 0x000fca000f8e10ff */
[----:B--2---:R0:W-:Y:S01]  /*0140*/  STS [R7], R6 ;  /* 0x0000000607007388 */ /* 0x0041e20000000800 */
[----:B------:R-:W-:Y:S06]  /*0150*/  BAR.SYNC.DEFER_BLOCKING 0x0 ;  /* 0x0000000000007b1d */ /* 0x000fec0000010000 */
[----:B------:R-:W-:Y:S05]  /*0160*/  @!P1 BRA `(.L_x_4) ;  /* 0x00000000002c9947 */ /* 0x000fea0003800000 */
.L_x_5:
[----:B------:R-:W-:-:S04]  /*0170*/  SHF.R.U32.HI R9, RZ, 0x1, R0 ;  /* 0x00000001ff097819 */ /* 0x000fc80000011600 */
[----:B------:R-:W-:-:S13]  /*0180*/  ISETP.GE.U32.AND P1, PT, R8, R9, PT ;  /* 0x000000090800720c */ /* 0x000fda0003f26070 */
[----:B------:R-:W-:Y:S01]  /*0190*/  @!P1 IMAD R4, R9, 0x4, R7 ;  /* 0x0000000409049824 */ /* 0x000fe200078e0207 */
[----:B------:R-:W-:Y:S05]  /*01a0*/  @!P1 LDS R5, [R7] ;  /* 0x0000000007059984 */ /* 0x000fea0000000800 */
[----:B------:R-:W0:Y:S02]  /*01b0*/  @!P1 LDS R4, [R4] ;  /* 0x0000000004049984 */ /* 0x000e240000000800 */
[----:B0-----:R-:W-:-:S05]  /*01c0*/  @!P1 FADD R6, R4, R5 ;  /* 0x0000000504069221 */ /* 0x001fca0000000000 */
[----:B------:R1:W-:Y:S01]  /*01d0*/  @!P1 STS [R7], R6 ;  /* 0x0000000607009388 */ /* 0x0003e20000000800 */
[----:B------:R-:W-:Y:S01]  /*01e0*/  BAR.SYNC.DEFER_BLOCKING 0x0 ;  /* 0x0000000000007b1d */ /* 0x000fe20000010000 */
[----:B------:R-:W-:Y:S01]  /*01f0*/  ISETP.GT.U32.AND P1, PT, R0, 0x3, PT ;  /* 0x000000030000780c */ /* 0x000fe20003f24070 */
[----:B------:R-:W-:-:S12]  /*0200*/  IMAD.MOV.U32 R0, RZ, RZ, R9 ;  /* 0x000000ffff007224 */ /* 0x000fd800078e0009 */
[----:B-1----:R-:W-:Y:S05]  /*0210*/  @P1 BRA `(.L_x_5) ;  /* 0xfffffffc00d41947 */ /* 0x002fea000383ffff */
.L_x_4:
[----:B------:R-:W-:Y:S04]  /*0220*/  BSSY.RECONVERGENT B0, `(.L_x_6) ;  /* 0x0000008000007945 */ /* 0x000fe80003800200 */
[----:B------:R-:W-:Y:S05]  /*0230*/  @P0 BRA `(.L_x_7) ;  /* 0x0000000000180947 */ /* 0x000fea0003800000 */
[----:B------:R-:W1:Y:S01]  /*0240*/  S2UR UR5, SR_CgaCtaId ;  /* 0x00000000000579c3 */ /* 0x000e620000008800 */
[----:B------:R-:W-:-:S07]  /*0250*/  UMOV UR4, 0x400 ;  /* 0x0000040000047882 */ /* 0x000fce0000000000 */
[----:B------:R-:W2:Y:S01]  /*0260*/  LDC.64 R4, c[0x4][RZ] ;  /* 0x01000000ff047b82 */ /* 0x000ea20000000a00 */
[----:B-1----:R-:W-:-:S09]  /*0270*/  ULEA UR4, UR5, UR4, 0x18 ;  /* 0x0000000405047291 */ /* 0x002fd2000f8ec0ff */
[----:B0-----:R-:W2:Y:S04]  /*0280*/  LDS R7, [UR4] ;  /* 0x00000004ff077984 */ /* 0x001ea80008000800 */
[----:B--2---:R1:W-:Y:S02]  /*0290*/  REDG.E.ADD.F32.FTZ.RN.STRONG.GPU desc[UR6][R4.64], R7 ;  /* 0x00000007040079a6 */ /* 0x0043e4000c12f306 */
.L_x_7:
[----:B------:R-:W-:Y:S05]  /*02a0*/  BSYNC.RECONVERGENT B0 ;  /* 0x0000000000007941 */ /* 0x000fea0003800200 */
.L_x_6:
[----:B------:R-:W-:Y:S01]  /*02b0*/  CS2R R8, SR_CLOCKLO ;  /* 0x0000000000087805 */ /* 0x000fe20000015000 */
[----:B-1----:R-:W1:Y:S08]  /*02c0*/  LDC.64 R4, c[0x4][0x10] ;  /* 0x01000400ff047b82 */ /* 0x002e700000000a00 */
[----:B0-----:R-:W0:Y:S01]  /*02d0*/  LDC.64 R6, c[0x4][0x8] ;  /* 0x01000200ff067b82 */ /* 0x001e220000000a00 */
[----:B-1----:R-:W-:-:S05]  /*02e0*/  IMAD.WIDE R4, R11, 0x8, R4 ;  /* 0x000000080b047825 */ /* 0x002fca00078e0204 */
[----:B------:R-:W-:Y:S01]  /*02f0*/  STG.E.64 desc[UR6][R4.64], R8 ;  /* 0x0000000804007986 */ /* 0x000fe2000c101b06 */
[----:B0-----:R-:W-:-:S05]  /*0300*/  IMAD.WIDE R6, R11, 0x8, R6 ;  /* 0x000000080b067825 */ /* 0x001fca00078e0206 */
[----:B------:R-:W-:Y:S01]  /*0310*/  STG.E.64 desc[UR6][R6.64], R2 ;  /* 0x0000000206007986 */ /* 0x000fe2000c101b06 */
[----:B------:R-:W-:Y:S05]  /*0320*/  EXIT ;  /* 0x000000000000794d */ /* 0x000fea0003800000 */
.L_x_8:
        /* <DEDUP_REMOVED lines=13> */
.L_x_11:


//--------------------- .text._Z9sumVec_v1PKfi    --------------------------
	.section	.text._Z9sumVec_v1PKfi,"ax",@progbits
	.align	128
        .global         _Z9sumVec_v1PKfi
        .type           _Z9sumVec_v1PKfi,@function
        .size           _Z9sumVec_v1PKfi,(.L_x_12 - _Z9sumVec_v1PKfi)
        .other          _Z9sumVec_v1PKfi,@"STO_CUDA_ENTRY STV_DEFAULT"
_Z9sumVec_v1PKfi:
.text._Z9sumVec_v1PKfi:
[----:B------:R-:W-:Y:S01]  /*0000*/  LDC R1, c[0x0][0x37c] ;  /* 0x0000df00ff017b82 */ /* 0x000fe20000000800 */
[----:B------:R-:W-:Y:S01]  /*0010*/  CS2R R6, SR_CLOCKLO ;  /* 0x0000000000067805 */ /* 0x000fe20000015000 */
[----:B------:R-:W0:Y:S01]  /*0020*/  S2R R11, SR_CTAID.X ;  /* 0x00000000000b7919 */ /* 0x000e220000002500 */
[----:B------:R-:W0:Y:S01]  /*0030*/  LDCU UR4, c[0x0][0x360] ;  /* 0x00006c00ff0477ac */ /* 0x000e220008000800 */
[----:B------:R-:W0:Y:S01]  /*0040*/  S2R R0, SR_TID.X ;  /* 0x0000000000007919 */ /* 0x000e220000002100 */
[----:B------:R-:W1:Y:S01]  /*0050*/  LDCU UR5, c[0x0][0x388] ;  /* 0x00007100ff0577ac */ /* 0x000e620008000800 */
[----:B0-----:R-:W-:-:S05]  /*0060*/  IMAD R11, R11, UR4, R0 ;  /* 0x000000040b0b7c24 */ /* 0x001fca000f8e0200 */
[----:B-1----:R-:W-:-:S13]  /*0070*/  ISETP.GE.AND P0, PT, R11, UR5, PT ;  /* 0x000000050b007c0c */ /* 0x002fda000bf06270 */
[----:B------:R-:W-:Y:S05]  /*0080*/  @P0 EXIT ;  /* 0x000000000000094d */ /* 0x000fea0003800000 */
[----:B------:R-:W0:Y:S01]  /*0090*/  LDC.64 R2, c[0x0][0x380] ;  /* 0x0000e000ff027b82 */ /* 0x000e220000000a00 */
[----:B------:R-:W1:Y:S01]  /*00a0*/  LDCU.64 UR4, c[0x0][0x358] ;  /* 0x00006b00ff0477ac */ /* 0x000e620008000a00 */
[----:B0-----:R-:W-:-:S06]  /*00b0*/  IMAD.WIDE R2, R11, 0x4, R2 ;  /* 0x000000040b027825 */ /* 0x001fcc00078e0202 */
[----:B-1----:R-:W2:Y:S01]  /*00c0*/  LDG.E R3, desc[UR4][R2.64] ;  /* 0x0000000402037981 */ /* 0x002ea2000c1e1900 */
[----:B------:R-:W2:Y:S03]  /*00d0*/  LDC.64 R4, c[0x4][RZ] ;  /* 0x01000000ff047b82 */ /* 0x000ea60000000a00 */
[----:B--2---:R0:W-:Y:S01]  /*00e0*/  REDG.E.ADD.F32.FTZ.RN.STRONG.GPU desc[UR4][R4.64], R3 ;  /* 0x00000003040079a6 */ /* 0x0041e2000c12f304 */
[----:B------:R-:W-:-:S04]  /*00f0*/  CS2R R8, SR_CLOCKLO ;  /* 0x0000000000087805 */ /* 0x000fc80000015000 */
[----:B0-----:R-:W0:Y:S08]  /*0100*/  LDC.64 R2, c[0x4][0x10] ;  /* 0x01000400ff027b82 */ /* 0x001e300000000a00 */
[----:B------:R-:W1:Y:S01]  /*0110*/  LDC.64 R4, c[0x4][0x8] ;  /* 0x01000200ff047b82 */ /* 0x000e620000000a00 */
[----:B0-----:R-:W-:-:S05]  /*0120*/  IMAD.WIDE R2, R11, 0x8, R2 ;  /* 0x000000080b027825 */ /* 0x001fca00078e0202 */
[----:B------:R-:W-:Y:S01]  /*0130*/  STG.E.64 desc[UR4][R2.64], R8 ;  /* 0x0000000802007986 */ /* 0x000fe2000c101b04 */
[----:B-1----:R-:W-:-:S05]  /*0140*/  IMAD.WIDE R4, R11, 0x8, R4 ;  /* 0x000000080b047825 */ /* 0x002fca00078e0204 */
[----:B------:R-:W-:Y:S01]  /*0150*/  STG.E.64 desc[UR4][R4.64], R6 ;  /* 0x0000000604007986 */ /* 0x000fe2000c101b04 */
[----:B------:R-:W-:Y:S05]  /*0160*/  EXIT ;  /* 0x000000000000794d */ /* 0x000fea0003800000 */
.L_x_9:
        /* <DEDUP_REMOVED lines=9> */
.L_x_12:


//--------------------- .nv.shared.reserved.0     --------------------------
	.section	.nv.shared.reserved.0,"aw",@nobits
	.weak		__nv_reservedSMEM_offset_0_alias
	.size		__nv_reservedSMEM_offset_0_alias, 0, 64
	.other		__nv_reservedSMEM_offset_0_alias,@"STO_CUDA_RESERVED_SHARED STV_DEFAULT"
__nv_reservedSMEM_offset_0_alias:
	.zero		0
	.zero		64


//--------------------- .nv.global                --------------------------
	.section	.nv.global,"aw",@nobits
	.align	8
.nv.global:
	.type		d_tf,@object
	.size		d_tf,(d_ti - d_tf)
d_tf:
	.zero		32776000
	.type		d_ti,@object
	.size		d_ti,(d_suma - d_ti)
d_ti:
	.zero		32776000
	.type		d_suma,@object
	.size		d_suma,(.L_0 - d_suma)
d_suma:
	.zero		4
.L_0:


//--------------------- .nv.shared._Z9sumVec_v2PKfi --------------------------
	.section	.nv.shared._Z9sumVec_v2PKfi,"aw",@nobits
	.sectionflags	@""
	.align	4
.nv.shared._Z9sumVec_v2PKfi:
	.zero		1088


//--------------------- .nv.constant0._Z9sumVec_v3PKfi --------------------------
	.section	.nv.constant0._Z9sumVec_v3PKfi,"a",@progbits
	.sectionflags	@""
	.align	4
.nv.constant0._Z9sumVec_v3PKfi:
	.zero		908


//--------------------- .nv.constant0._Z9sumVec_v2PKfi --------------------------
	.section	.nv.constant0._Z9sumVec_v2PKfi,"a",@progbits
	.sectionflags	@""
	.align	4
.nv.constant0._Z9sumVec_v2PKfi:
	.zero		908


//--------------------- .nv.constant0._Z9sumVec_v1PKfi --------------------------
	.section	.nv.constant0._Z9sumVec_v1PKfi,"a",@progbits
	.sectionflags	@""
	.align	4
.nv.constant0._Z9sumVec_v1PKfi:
	.zero		908


//--------------------- SYMBOLS --------------------------

	.type		.nv.reservedSmem.offset0,@object
	.size		.nv.reservedSmem.offset0,0x4
	.type		.nv.reservedSmem.cap,@object
	.size		.nv.reservedSmem.cap,0x4
